//
// Generated by NVIDIA NVVM Compiler
//
// Compiler Build ID: CL-36424714
// Cuda compilation tools, release 13.0, V13.0.88
// Based on NVVM 20.0.0
//

.version 9.0
.target sm_100
.address_size 64

.extern .shared .align 16 .b8 _ZN32_GLOBAL__N__e939fe2e_4_k_cu_main6sharedE[];

.entry _ZN32_GLOBAL__N__e939fe2e_4_k_cu_main22BitonicBlockSortSharedEPfb(
	.param .u64 .ptr .align 1 _ZN32_GLOBAL__N__e939fe2e_4_k_cu_main22BitonicBlockSortSharedEPfb_param_0,
	.param .u8 _ZN32_GLOBAL__N__e939fe2e_4_k_cu_main22BitonicBlockSortSharedEPfb_param_1
)
{
	.reg .pred 	%p<55>;
	.reg .b16 	%rs<2>;
	.reg .b32 	%r<78>;
	.reg .b32 	%f<33>;
	.reg .b64 	%rd<5>;

	ld.param.u64 	%rd2, [_ZN32_GLOBAL__N__e939fe2e_4_k_cu_main22BitonicBlockSortSharedEPfb_param_0];
	ld.param.s8 	%rs1, [_ZN32_GLOBAL__N__e939fe2e_4_k_cu_main22BitonicBlockSortSharedEPfb_param_1];
	cvta.to.global.u64 	%rd3, %rd2;
	mov.u32 	%r33, %ctaid.y;
	mov.u32 	%r34, %ctaid.x;
	mov.u32 	%r35, %tid.x;
	shl.b32 	%r1, %r34, 10;
	shl.b32 	%r36, %r33, 20;
	shl.b32 	%r37, %r35, 2;
	add.s32 	%r2, %r1, %r37;
	shr.u32 	%r38, %r35, 1;
	and.b32  	%r39, %r38, 508;
	add.s32 	%r40, %r37, %r39;
	shl.b32 	%r41, %r40, 2;
	mov.u32 	%r42, _ZN32_GLOBAL__N__e939fe2e_4_k_cu_main6sharedE;
	add.s32 	%r3, %r42, %r41;
	add.s32 	%r43, %r36, %r2;
	mul.wide.u32 	%rd4, %r43, 4;
	add.s64 	%rd1, %rd3, %rd4;
	ld.global.v4.f32 	{%f9, %f10, %f11, %f12}, [%rd1];
	st.shared.v4.f32 	[%r3], {%f9, %f10, %f11, %f12};
	bar.sync 	0;
	and.b32  	%r4, %r38, 124;
	or.b32  	%r5, %r2, 1;
	shr.u32 	%r44, %r37, 3;
	and.b32  	%r6, %r44, 124;
	and.b32  	%r45, %r44, 508;
	add.s32 	%r46, %r45, %r37;
	shl.b32 	%r47, %r46, 2;
	add.s32 	%r7, %r42, %r47;
	or.b32  	%r8, %r2, 2;
	or.b32  	%r11, %r2, 3;
	mov.b32 	%r76, 2;
$L__BB0_1:
	shr.s32 	%r77, %r76, 1;
	setp.lt.s32 	%p2, %r77, 1;
	@%p2 bra 	$L__BB0_21;
	setp.eq.s16 	%p3, %rs1, 0;
	and.b32  	%r16, %r76, %r2;
	setp.eq.s32 	%p4, %r16, 0;
	xor.pred  	%p1, %p3, %p4;
	and.b32  	%r17, %r8, %r76;
	and.b32  	%r18, %r11, %r76;
$L__BB0_3:
	setp.lt.u32 	%p5, %r77, 4;
	@%p5 bra 	$L__BB0_7;
	xor.b32  	%r20, %r77, %r2;
	sub.s32 	%r69, %r20, %r1;
	setp.le.s32 	%p42, %r20, %r2;
	setp.gt.u32 	%p43, %r69, 1023;
	or.pred  	%p44, %p42, %p43;
	@%p44 bra 	$L__BB0_6;
	shr.u32 	%r70, %r20, 3;
	and.b32  	%r71, %r70, 124;
	add.s32 	%r72, %r71, %r69;
	ld.shared.v4.f32 	{%f13, %f14, %f15, %f16}, [%r3];
	shl.b32 	%r73, %r72, 2;
	add.s32 	%r75, %r42, %r73;
	ld.shared.v4.f32 	{%f17, %f18, %f19, %f20}, [%r75];
	setp.leu.f32 	%p45, %f13, %f17;
	xor.pred  	%p46, %p1, %p45;
	selp.f32 	%f21, %f17, %f13, %p46;
	selp.f32 	%f22, %f13, %f17, %p46;
	setp.leu.f32 	%p47, %f14, %f18;
	xor.pred  	%p48, %p1, %p47;
	selp.f32 	%f23, %f18, %f14, %p48;
	selp.f32 	%f24, %f14, %f18, %p48;
	setp.leu.f32 	%p49, %f15, %f19;
	xor.pred  	%p50, %p1, %p49;
	selp.f32 	%f25, %f19, %f15, %p50;
	selp.f32 	%f26, %f15, %f19, %p50;
	setp.leu.f32 	%p51, %f16, %f20;
	xor.pred  	%p52, %p1, %p51;
	selp.f32 	%f27, %f20, %f16, %p52;
	selp.f32 	%f28, %f16, %f20, %p52;
	st.shared.v4.f32 	[%r3], {%f21, %f23, %f25, %f27};
	st.shared.v4.f32 	[%r75], {%f22, %f24, %f26, %f28};
$L__BB0_6:
	bar.sync 	0;
	bra.uni 	$L__BB0_20;
$L__BB0_7:
	xor.b32  	%r48, %r2, %r77;
	sub.s32 	%r49, %r48, %r1;
	setp.le.s32 	%p6, %r48, %r2;
	setp.gt.u32 	%p7, %r49, 1023;
	or.pred  	%p8, %p6, %p7;
	@%p8 bra 	$L__BB0_10;
	setp.eq.s32 	%p9, %r16, 0;
	setp.eq.s16 	%p10, %rs1, 0;
	add.s32 	%r50, %r49, %r4;
	ld.shared.f32 	%f1, [%r3];
	shl.b32 	%r51, %r50, 2;
	add.s32 	%r23, %r42, %r51;
	ld.shared.f32 	%f2, [%r23];
	setp.leu.f32 	%p11, %f1, %f2;
	xor.pred  	%p12, %p10, %p11;
	xor.pred  	%p13, %p12, %p9;
	not.pred 	%p14, %p13;
	@%p14 bra 	$L__BB0_10;
	st.shared.f32 	[%r3], %f2;
	st.shared.f32 	[%r23], %f1;
$L__BB0_10:
	bar.sync 	0;
	xor.b32  	%r53, %r5, %r77;
	sub.s32 	%r54, %r53, %r1;
	setp.le.s32 	%p15, %r53, %r5;
	setp.gt.u32 	%p16, %r54, 1023;
	or.pred  	%p17, %p15, %p16;
	@%p17 bra 	$L__BB0_13;
	and.b32  	%r55, %r5, %r76;
	setp.eq.s32 	%p18, %r55, 0;
	setp.eq.s16 	%p19, %rs1, 0;
	add.s32 	%r56, %r54, %r6;
	ld.shared.f32 	%f3, [%r7+4];
	shl.b32 	%r57, %r56, 2;
	add.s32 	%r25, %r42, %r57;
	ld.shared.f32 	%f4, [%r25];
	setp.leu.f32 	%p20, %f3, %f4;
	xor.pred  	%p21, %p18, %p20;
	xor.pred  	%p22, %p21, %p19;
	not.pred 	%p23, %p22;
	@%p23 bra 	$L__BB0_13;
	st.shared.f32 	[%r7+4], %f4;
	st.shared.f32 	[%r25], %f3;
$L__BB0_13:
	bar.sync 	0;
	xor.b32  	%r59, %r8, %r77;
	sub.s32 	%r60, %r59, %r1;
	setp.le.s32 	%p24, %r59, %r8;
	setp.gt.u32 	%p25, %r60, 1023;
	or.pred  	%p26, %p24, %p25;
	@%p26 bra 	$L__BB0_16;
	setp.eq.s32 	%p27, %r17, 0;
	setp.eq.s16 	%p28, %rs1, 0;
	add.s32 	%r61, %r60, %r6;
	ld.shared.f32 	%f5, [%r7+8];
	shl.b32 	%r62, %r61, 2;
	add.s32 	%r27, %r42, %r62;
	ld.shared.f32 	%f6, [%r27];
	setp.leu.f32 	%p29, %f5, %f6;
	xor.pred  	%p30, %p27, %p29;
	xor.pred  	%p31, %p30, %p28;
	not.pred 	%p32, %p31;
	@%p32 bra 	$L__BB0_16;
	st.shared.f32 	[%r7+8], %f6;
	st.shared.f32 	[%r27], %f5;
$L__BB0_16:
	bar.sync 	0;
	xor.b32  	%r64, %r11, %r77;
	sub.s32 	%r65, %r64, %r1;
	setp.le.s32 	%p33, %r64, %r11;
	setp.gt.u32 	%p34, %r65, 1023;
	or.pred  	%p35, %p33, %p34;
	@%p35 bra 	$L__BB0_19;
	setp.eq.s32 	%p36, %r18, 0;
	setp.eq.s16 	%p37, %rs1, 0;
	add.s32 	%r66, %r65, %r6;
	ld.shared.f32 	%f7, [%r7+12];
	shl.b32 	%r67, %r66, 2;
	add.s32 	%r29, %r42, %r67;
	ld.shared.f32 	%f8, [%r29];
	setp.leu.f32 	%p38, %f7, %f8;
	xor.pred  	%p39, %p36, %p38;
	xor.pred  	%p40, %p39, %p37;
	not.pred 	%p41, %p40;
	@%p41 bra 	$L__BB0_19;
	st.shared.f32 	[%r7+12], %f8;
	st.shared.f32 	[%r29], %f7;
$L__BB0_19:
	bar.sync 	0;
$L__BB0_20:
	shr.u32 	%r30, %r77, 1;
	setp.gt.u32 	%p53, %r77, 1;
	mov.u32 	%r77, %r30;
	@%p53 bra 	$L__BB0_3;
$L__BB0_21:
	shl.b32 	%r76, %r76, 1;
	setp.lt.s32 	%p54, %r76, 1025;
	@%p54 bra 	$L__BB0_1;
	ld.shared.v4.f32 	{%f29, %f30, %f31, %f32}, [%r3];
	st.global.v4.f32 	[%rd1], {%f29, %f30, %f31, %f32};
	ret;

}
.entry _ZN32_GLOBAL__N__e939fe2e_4_k_cu_main21BitonicSortFp32KernelEPfiib(
	.param .u64 .ptr .align 1 _ZN32_GLOBAL__N__e939fe2e_4_k_cu_main21BitonicSortFp32KernelEPfiib_param_0,
	.param .u32 _ZN32_GLOBAL__N__e939fe2e_4_k_cu_main21BitonicSortFp32KernelEPfiib_param_1,
	.param .u32 _ZN32_GLOBAL__N__e939fe2e_4_k_cu_main21BitonicSortFp32KernelEPfiib_param_2,
	.param .u8 _ZN32_GLOBAL__N__e939fe2e_4_k_cu_main21BitonicSortFp32KernelEPfiib_param_3
)
{
	.reg .pred 	%p<55>;
	.reg .b16 	%rs<2>;
	.reg .b32 	%r<23>;
	.reg .b32 	%f<25>;
	.reg .b64 	%rd<19>;

	ld.param.u64 	%rd7, [_ZN32_GLOBAL__N__e939fe2e_4_k_cu_main21BitonicSortFp32KernelEPfiib_param_0];
	ld.param.u32 	%r10, [_ZN32_GLOBAL__N__e939fe2e_4_k_cu_main21BitonicSortFp32KernelEPfiib_param_1];
	ld.param.u32 	%r11, [_ZN32_GLOBAL__N__e939fe2e_4_k_cu_main21BitonicSortFp32KernelEPfiib_param_2];
	ld.param.s8 	%rs1, [_ZN32_GLOBAL__N__e939fe2e_4_k_cu_main21BitonicSortFp32KernelEPfiib_param_3];
	cvta.to.global.u64 	%rd8, %rd7;
	mov.u32 	%r12, %ctaid.y;
	mov.u32 	%r13, %ctaid.x;
	mov.u32 	%r14, %ntid.x;
	mov.u32 	%r15, %tid.x;
	mad.lo.s32 	%r16, %r13, %r14, %r15;
	shl.b32 	%r1, %r16, 2;
	shl.b32 	%r17, %r12, 20;
	mul.wide.u32 	%rd9, %r17, 4;
	add.s64 	%rd1, %rd8, %rd9;
	setp.ne.s32 	%p1, %r12, 0;
	setp.gt.s32 	%p2, %r1, 1048575;
	or.pred  	%p3, %p1, %p2;
	@%p3 bra 	$L__BB1_16;
	setp.gt.s32 	%p4, %r10, 3;
	@%p4 bra 	$L__BB1_14;
	xor.b32  	%r2, %r1, %r10;
	setp.gt.s32 	%p5, %r2, %r1;
	setp.lt.s32 	%p6, %r2, 1048576;
	and.pred  	%p7, %p5, %p6;
	mul.wide.s32 	%rd10, %r1, 4;
	add.s64 	%rd2, %rd1, %rd10;
	@%p7 bra 	$L__BB1_3;
	bra.uni 	$L__BB1_5;
$L__BB1_3:
	setp.eq.s16 	%p8, %rs1, 0;
	ld.global.f32 	%f1, [%rd2];
	mul.wide.s32 	%rd11, %r2, 4;
	add.s64 	%rd3, %rd1, %rd11;
	ld.global.f32 	%f2, [%rd3];
	and.b32  	%r18, %r1, %r11;
	setp.eq.s32 	%p9, %r18, 0;
	setp.leu.f32 	%p10, %f1, %f2;
	xor.pred  	%p11, %p9, %p10;
	xor.pred  	%p12, %p11, %p8;
	not.pred 	%p13, %p12;
	@%p13 bra 	$L__BB1_5;
	st.global.f32 	[%rd2], %f2;
	st.global.f32 	[%rd3], %f1;
$L__BB1_5:
	add.s32 	%r4, %r1, 1;
	xor.b32  	%r5, %r4, %r10;
	setp.le.s32 	%p14, %r5, %r4;
	setp.gt.s32 	%p15, %r5, 1048575;
	or.pred  	%p16, %p14, %p15;
	@%p16 bra 	$L__BB1_8;
	setp.eq.s16 	%p17, %rs1, 0;
	ld.global.f32 	%f3, [%rd2+4];
	mul.wide.s32 	%rd12, %r5, 4;
	add.s64 	%rd4, %rd1, %rd12;
	ld.global.f32 	%f4, [%rd4];
	and.b32  	%r19, %r4, %r11;
	setp.eq.s32 	%p18, %r19, 0;
	setp.leu.f32 	%p19, %f3, %f4;
	xor.pred  	%p20, %p18, %p19;
	xor.pred  	%p21, %p20, %p17;
	not.pred 	%p22, %p21;
	@%p22 bra 	$L__BB1_8;
	st.global.f32 	[%rd2+4], %f4;
	st.global.f32 	[%rd4], %f3;
$L__BB1_8:
	add.s32 	%r6, %r1, 2;
	xor.b32  	%r7, %r6, %r10;
	setp.le.s32 	%p23, %r7, %r6;
	setp.gt.s32 	%p24, %r7, 1048575;
	or.pred  	%p25, %p23, %p24;
	@%p25 bra 	$L__BB1_11;
	setp.eq.s16 	%p26, %rs1, 0;
	ld.global.f32 	%f5, [%rd2+8];
	mul.wide.s32 	%rd13, %r7, 4;
	add.s64 	%rd5, %rd1, %rd13;
	ld.global.f32 	%f6, [%rd5];
	and.b32  	%r20, %r6, %r11;
	setp.eq.s32 	%p27, %r20, 0;
	setp.leu.f32 	%p28, %f5, %f6;
	xor.pred  	%p29, %p27, %p28;
	xor.pred  	%p30, %p29, %p26;
	not.pred 	%p31, %p30;
	@%p31 bra 	$L__BB1_11;
	st.global.f32 	[%rd2+8], %f6;
	st.global.f32 	[%rd5], %f5;
$L__BB1_11:
	add.s32 	%r8, %r1, 3;
	xor.b32  	%r9, %r8, %r10;
	setp.le.s32 	%p32, %r9, %r8;
	setp.gt.s32 	%p33, %r9, 1048575;
	or.pred  	%p34, %p32, %p33;
	@%p34 bra 	$L__BB1_16;
	setp.eq.s16 	%p35, %rs1, 0;
	ld.global.f32 	%f7, [%rd2+12];
	mul.wide.s32 	%rd14, %r9, 4;
	add.s64 	%rd6, %rd1, %rd14;
	ld.global.f32 	%f8, [%rd6];
	and.b32  	%r21, %r8, %r11;
	setp.eq.s32 	%p36, %r21, 0;
	setp.leu.f32 	%p37, %f7, %f8;
	xor.pred  	%p38, %p36, %p37;
	xor.pred  	%p39, %p38, %p35;
	not.pred 	%p40, %p39;
	@%p40 bra 	$L__BB1_16;
	st.global.f32 	[%rd2+12], %f8;
	st.global.f32 	[%rd6], %f7;
	bra.uni 	$L__BB1_16;
$L__BB1_14:
	xor.b32  	%r3, %r1, %r10;
	setp.le.s32 	%p41, %r3, %r1;
	setp.gt.s32 	%p42, %r3, 1048575;
	or.pred  	%p43, %p41, %p42;
	@%p43 bra 	$L__BB1_16;
	mul.wide.s32 	%rd15, %r1, 4;
	add.s64 	%rd16, %rd1, %rd15;
	ld.global.v4.f32 	{%f9, %f10, %f11, %f12}, [%rd16];
	mul.wide.s32 	%rd17, %r3, 4;
	add.s64 	%rd18, %rd1, %rd17;
	ld.global.v4.f32 	{%f13, %f14, %f15, %f16}, [%rd18];
	setp.eq.s16 	%p44, %rs1, 0;
	and.b32  	%r22, %r11, %r1;
	setp.eq.s32 	%p45, %r22, 0;
	xor.pred  	%p46, %p44, %p45;
	setp.leu.f32 	%p47, %f9, %f13;
	xor.pred  	%p48, %p46, %p47;
	selp.f32 	%f17, %f13, %f9, %p48;
	selp.f32 	%f18, %f9, %f13, %p48;
	setp.leu.f32 	%p49, %f10, %f14;
	xor.pred  	%p50, %p46, %p49;
	selp.f32 	%f19, %f14, %f10, %p50;
	selp.f32 	%f20, %f10, %f14, %p50;
	setp.leu.f32 	%p51, %f11, %f15;
	xor.pred  	%p52, %p46, %p51;
	selp.f32 	%f21, %f15, %f11, %p52;
	selp.f32 	%f22, %f11, %f15, %p52;
	setp.leu.f32 	%p53, %f12, %f16;
	xor.pred  	%p54, %p46, %p53;
	selp.f32 	%f23, %f16, %f12, %p54;
	selp.f32 	%f24, %f12, %f16, %p54;
	st.global.v4.f32 	[%rd16], {%f17, %f19, %f21, %f23};
	st.global.v4.f32 	[%rd18], {%f18, %f20, %f22, %f24};
$L__BB1_16:
	ret;

}


// ===== COMPILED SASS (sm_100) =====

	.target	sm_100

	.elftype	@"ET_EXEC"


//--------------------- .note.nv.tkinfo           --------------------------
	.section	.note.nv.tkinfo,"",@"SHT_NOTE"
	.sectionflags	@"SHF_NOTE_NV_TKINFO"
	.tkinfo
        /*0018*/ 	.word	0x00000002
        /*0030*/ 	.string	""
        /*0030*/ 	.string	"ptxas"
        /*0030*/ 	.string	"Cuda compilation tools, release 13.0, V13.0.88"
        /*0030*/ 	.string	"Build cuda_13.0.r13.0/compiler.36424714_0"
        /*0030*/ 	.string	"-arch sm_100 -m 64 "



//--------------------- .note.nv.cuinfo           --------------------------
	.section	.note.nv.cuinfo,"",@"SHT_NOTE"
	.sectionflags	@"SHF_NOTE_NV_CUINFO"
        /*0018*/ 	.short	0x0002
        /*001a*/ 	.short	0x0064
        /*001c*/ 	.short	0x0082
	.zero		2


//--------------------- .nv.info                  --------------------------
	.section	.nv.info,"",@"SHT_CUDA_INFO"
	.align	4


	//----- nvinfo : EIATTR_REGCOUNT
	.align		4
        /*0000*/ 	.byte	0x04, 0x2f
        /*0002*/ 	.short	(.L_1 - .L_0)
	.align		4
.L_0:
        /*0004*/ 	.word	index@(_ZN32_GLOBAL__N__e939fe2e_4_k_cu_main22BitonicBlockSortSharedEPfb)
        /*0008*/ 	.word	0x0000001c


	//----- nvinfo : EIATTR_FRAME_SIZE
	.align		4
.L_1:
        /*000c*/ 	.byte	0x04, 0x11
        /*000e*/ 	.short	(.L_3 - .L_2)
	.align		4
.L_2:
        /*0010*/ 	.word	index@(_ZN32_GLOBAL__N__e939fe2e_4_k_cu_main22BitonicBlockSortSharedEPfb)
        /*0014*/ 	.word	0x00000000


	//----- nvinfo : EIATTR_REGCOUNT
	.align		4
.L_3:
        /*0018*/ 	.byte	0x04, 0x2f
        /*001a*/ 	.short	(.L_5 - .L_4)
	.align		4
.L_4:
        /*001c*/ 	.word	index@(_ZN32_GLOBAL__N__e939fe2e_4_k_cu_main21BitonicSortFp32KernelEPfiib)
        /*0020*/ 	.word	0x00000016


	//----- nvinfo : EIATTR_FRAME_SIZE
	.align		4
.L_5:
        /*0024*/ 	.byte	0x04, 0x11
        /*0026*/ 	.short	(.L_7 - .L_6)
	.align		4
.L_6:
        /*0028*/ 	.word	index@(_ZN32_GLOBAL__N__e939fe2e_4_k_cu_main21BitonicSortFp32KernelEPfiib)
        /*002c*/ 	.word	0x00000000


	//----- nvinfo : EIATTR_MIN_STACK_SIZE
	.align		4
.L_7:
        /*0030*/ 	.byte	0x04, 0x12
        /*0032*/ 	.short	(.L_9 - .L_8)
	.align		4
.L_8:
        /*0034*/ 	.word	index@(_ZN32_GLOBAL__N__e939fe2e_4_k_cu_main21BitonicSortFp32KernelEPfiib)
        /*0038*/ 	.word	0x00000000


	//----- nvinfo : EIATTR_MIN_STACK_SIZE
	.align		4
.L_9:
        /*003c*/ 	.byte	0x04, 0x12
        /*003e*/ 	.short	(.L_11 - .L_10)
	.align		4
.L_10:
        /*0040*/ 	.word	index@(_ZN32_GLOBAL__N__e939fe2e_4_k_cu_main22BitonicBlockSortSharedEPfb)
        /*0044*/ 	.word	0x00000000
.L_11:


//--------------------- .nv.compat                --------------------------
	.section	.nv.compat,"",@"SHT_CUDA_COMPAT_INFO"
	.align	4
        /*0000*/ 	.byte	0x02, 0x09, 0x00, 0x00, 0x02, 0x02, 0x01, 0x00, 0x02, 0x05, 0x05, 0x00, 0x03, 0x07, 0x01, 0x01
        /*0010*/ 	.byte	0x02, 0x03, 0x00, 0x00, 0x02, 0x06, 0x01, 0x00, 0x04, 0x0b, 0x08, 0x00, 0x09, 0x00, 0x00, 0x00
        /*0020*/ 	.byte	0x00, 0x00, 0x00, 0x00


//--------------------- .nv.info._ZN32_GLOBAL__N__e939fe2e_4_k_cu_main21BitonicSortFp32KernelEPfiib --------------------------
	.section	.nv.info._ZN32_GLOBAL__N__e939fe2e_4_k_cu_main21BitonicSortFp32KernelEPfiib,"",@"SHT_CUDA_INFO"
	.sectionflags	@""
	.align	4


	//----- nvinfo : EIATTR_CUDA_API_VERSION
	.align		4
        /*0000*/ 	.byte	0x04, 0x37
        /*0002*/ 	.short	(.L_13 - .L_12)
.L_12:
        /*0004*/ 	.word	0x00000082


	//----- nvinfo : EIATTR_KPARAM_INFO
	.align		4
.L_13:
        /*0008*/ 	.byte	0x04, 0x17
        /*000a*/ 	.short	(.L_15 - .L_14)
.L_14:
        /*000c*/ 	.word	0x00000000
        /*0010*/ 	.short	0x0003
        /*0012*/ 	.short	0x0010
        /*0014*/ 	.byte	0x00, 0xf0, 0x05, 0x00


	//----- nvinfo : EIATTR_KPARAM_INFO
	.align		4
.L_15:
        /*0018*/ 	.byte	0x04, 0x17
        /*001a*/ 	.short	(.L_17 - .L_16)
.L_16:
        /*001c*/ 	.word	0x00000000
        /*0020*/ 	.short	0x0002
        /*0022*/ 	.short	0x000c
        /*0024*/ 	.byte	0x00, 0xf0, 0x11, 0x00


	//----- nvinfo : EIATTR_KPARAM_INFO
	.align		4
.L_17:
        /*0028*/ 	.byte	0x04, 0x17
        /*002a*/ 	.short	(.L_19 - .L_18)
.L_18:
        /*002c*/ 	.word	0x00000000
        /*0030*/ 	.short	0x0001
        /*0032*/ 	.short	0x0008
        /*0034*/ 	.byte	0x00, 0xf0, 0x11, 0x00


	//----- nvinfo : EIATTR_KPARAM_INFO
	.align		4
.L_19:
        /*0038*/ 	.byte	0x04, 0x17
        /*003a*/ 	.short	(.L_21 - .L_20)
.L_20:
        /*003c*/ 	.word	0x00000000
        /*0040*/ 	.short	0x0000
        /*0042*/ 	.short	0x0000
        /*0044*/ 	.byte	0x00, 0xf5, 0x21, 0x00


	//----- nvinfo : EIATTR_SPARSE_MMA_MASK
	.align		4
.L_21:
        /*0048*/ 	.byte	0x03, 0x50
        /*004a*/ 	.short	0x0000


	//----- nvinfo : EIATTR_MAXREG_COUNT
	.align		4
        /*004c*/ 	.byte	0x03, 0x1b
        /*004e*/ 	.short	0x00ff


	//----- nvinfo : EIATTR_MERCURY_ISA_VERSION
	.align		4
        /*0050*/ 	.byte	0x03, 0x5f
        /*0052*/ 	.short	0x0101


	//----- nvinfo : EIATTR_VRC_CTA_INIT_COUNT
	.align		4
        /*0054*/ 	.byte	0x02, 0x4a
	.zero		1
	.zero		1


	//----- nvinfo : EIATTR_EXIT_INSTR_OFFSETS
	.align		4
        /*0058*/ 	.byte	0x04, 0x1c
        /*005a*/ 	.short	(.L_23 - .L_22)


	//   ....[0]....
.L_22:
        /*005c*/ 	.word	0x000000a0


	//   ....[1]....
        /*0060*/ 	.word	0x000004b0


	//   ....[2]....
        /*0064*/ 	.word	0x00000550


	//   ....[3]....
        /*0068*/ 	.word	0x00000580


	//   ....[4]....
        /*006c*/ 	.word	0x000005c0


	//   ....[5]....
        /*0070*/ 	.word	0x00000740


	//----- nvinfo : EIATTR_CRS_STACK_SIZE
	.align		4
.L_23:
        /*0074*/ 	.byte	0x04, 0x1e
        /*0076*/ 	.short	(.L_25 - .L_24)
.L_24:
        /*0078*/ 	.word	0x00000000


	//----- nvinfo : EIATTR_CBANK_PARAM_SIZE
	.align		4
.L_25:
        /*007c*/ 	.byte	0x03, 0x19
        /*007e*/ 	.short	0x0011


	//----- nvinfo : EIATTR_PARAM_CBANK
	.align		4
        /*0080*/ 	.byte	0x04, 0x0a
        /*0082*/ 	.short	(.L_27 - .L_26)
	.align		4
.L_26:
        /*0084*/ 	.word	index@(.nv.constant0._ZN32_GLOBAL__N__e939fe2e_4_k_cu_main21BitonicSortFp32KernelEPfiib)
        /*0088*/ 	.short	0x0380
        /*008a*/ 	.short	0x0011


	//----- nvinfo : EIATTR_SW_WAR
	.align		4
.L_27:
        /*008c*/ 	.byte	0x04, 0x36
        /*008e*/ 	.short	(.L_29 - .L_28)
.L_28:
        /*0090*/ 	.word	0x00000008
.L_29:


//--------------------- .nv.info._ZN32_GLOBAL__N__e939fe2e_4_k_cu_main22BitonicBlockSortSharedEPfb --------------------------
	.section	.nv.info._ZN32_GLOBAL__N__e939fe2e_4_k_cu_main22BitonicBlockSortSharedEPfb,"",@"SHT_CUDA_INFO"
	.sectionflags	@""
	.align	4


	//----- nvinfo : EIATTR_CUDA_API_VERSION
	.align		4
        /*0000*/ 	.byte	0x04, 0x37
        /*0002*/ 	.short	(.L_31 - .L_30)
.L_30:
        /*0004*/ 	.word	0x00000082


	//----- nvinfo : EIATTR_KPARAM_INFO
	.align		4
.L_31:
        /*0008*/ 	.byte	0x04, 0x17
        /*000a*/ 	.short	(.L_33 - .L_32)
.L_32:
        /*000c*/ 	.word	0x00000000
        /*0010*/ 	.short	0x0001
        /*0012*/ 	.short	0x0008
        /*0014*/ 	.byte	0x00, 0xf0, 0x05, 0x00


	//----- nvinfo : EIATTR_KPARAM_INFO
	.align		4
.L_33:
        /*0018*/ 	.byte	0x04, 0x17
        /*001a*/ 	.short	(.L_35 - .L_34)
.L_34:
        /*001c*/ 	.word	0x00000000
        /*0020*/ 	.short	0x0000
        /*0022*/ 	.short	0x0000
        /*0024*/ 	.byte	0x00, 0xf5, 0x21, 0x00


	//----- nvinfo : EIATTR_SPARSE_MMA_MASK
	.align		4
.L_35:
        /*0028*/ 	.byte	0x03, 0x50
        /*002a*/ 	.short	0x0000


	//----- nvinfo : EIATTR_MAXREG_COUNT
	.align		4
        /*002c*/ 	.byte	0x03, 0x1b
        /*002e*/ 	.short	0x00ff


	//----- nvinfo : EIATTR_NUM_BARRIERS
	.align		4
        /*0030*/ 	.byte	0x02, 0x4c
        /*0032*/ 	.byte	0x01
	.zero		1


	//----- nvinfo : EIATTR_MERCURY_ISA_VERSION
	.align		4
        /*0034*/ 	.byte	0x03, 0x5f
        /*0036*/ 	.short	0x0101


	//----- nvinfo : EIATTR_VRC_CTA_INIT_COUNT
	.align		4
        /*0038*/ 	.byte	0x02, 0x4a
	.zero		1
	.zero		1


	//----- nvinfo : EIATTR_EXIT_INSTR_OFFSETS
	.align		4
        /*003c*/ 	.byte	0x04, 0x1c
        /*003e*/ 	.short	(.L_37 - .L_36)


	//   ....[0]....
.L_36:
        /*0040*/ 	.word	0x00000960


	//----- nvinfo : EIATTR_CRS_STACK_SIZE
	.align		4
.L_37:
        /*0044*/ 	.byte	0x04, 0x1e
        /*0046*/ 	.short	(.L_39 - .L_38)
.L_38:
        /*0048*/ 	.word	0x00000000


	//----- nvinfo : EIATTR_CBANK_PARAM_SIZE
	.align		4
.L_39:
        /*004c*/ 	.byte	0x03, 0x19
        /*004e*/ 	.short	0x0009


	//----- nvinfo : EIATTR_PARAM_CBANK
	.align		4
        /*0050*/ 	.byte	0x04, 0x0a
        /*0052*/ 	.short	(.L_41 - .L_40)
	.align		4
.L_40:
        /*0054*/ 	.word	index@(.nv.constant0._ZN32_GLOBAL__N__e939fe2e_4_k_cu_main22BitonicBlockSortSharedEPfb)
        /*0058*/ 	.short	0x0380
        /*005a*/ 	.short	0x0009


	//----- nvinfo : EIATTR_SW_WAR
	.align		4
.L_41:
        /*005c*/ 	.byte	0x04, 0x36
        /*005e*/ 	.short	(.L_43 - .L_42)
.L_42:
        /*0060*/ 	.word	0x00000008
.L_43:


//--------------------- .nv.callgraph             --------------------------
	.section	.nv.callgraph,"",@"SHT_CUDA_CALLGRAPH"
	.align	4
	.sectionentsize	8
	.align		4
        /*0000*/ 	.word	0x00000000
	.align		4
        /*0004*/ 	.word	0xffffffff
	.align		4
        /*0008*/ 	.word	0x00000000
	.align		4
        /*000c*/ 	.word	0xfffffffe
	.align		4
        /*0010*/ 	.word	0x00000000
	.align		4
        /*0014*/ 	.word	0xfffffffd
	.align		4
        /*0018*/ 	.word	0x00000000
	.align		4
        /*001c*/ 	.word	0xfffffffc


//--------------------- .text._ZN32_GLOBAL__N__e939fe2e_4_k_cu_main21BitonicSortFp32KernelEPfiib --------------------------
	.section	.text._ZN32_GLOBAL__N__e939fe2e_4_k_cu_main21BitonicSortFp32KernelEPfiib,"ax",@progbits
	.align	128
.text._ZN32_GLOBAL__N__e939fe2e_4_k_cu_main21BitonicSortFp32KernelEPfiib:
        .type           _ZN32_GLOBAL__N__e939fe2e_4_k_cu_main21BitonicSortFp32KernelEPfiib,@function
        .size           _ZN32_GLOBAL__N__e939fe2e_4_k_cu_main21BitonicSortFp32KernelEPfiib,(.L_x_24 - _ZN32_GLOBAL__N__e939fe2e_4_k_cu_main21BitonicSortFp32KernelEPfiib)
        .other          _ZN32_GLOBAL__N__e939fe2e_4_k_cu_main21BitonicSortFp32KernelEPfiib,@"STO_CUDA_ENTRY STV_DEFAULT"
_ZN32_GLOBAL__N__e939fe2e_4_k_cu_main21BitonicSortFp32KernelEPfiib:
[----:B------:R-:W-:Y:S01]  /*0000*/  LDC R1, c[0x0][0x37c] ;  /* 0x0000df00ff017b82 */ /* 0x000fe20000000800 */
[----:B------:R-:W0:Y:S07]  /*0010*/  S2R R0, SR_TID.X ;  /* 0x0000000000007919 */ /* 0x000e2e0000002100 */
[----:B------:R-:W0:Y:S01]  /*0020*/  S2UR UR4, SR_CTAID.X ;  /* 0x00000000000479c3 */ /* 0x000e220000002500 */
[----:B------:R-:W1:Y:S07]  /*0030*/  S2R R5, SR_CTAID.Y ;  /* 0x0000000000057919 */ /* 0x000e6e0000002600 */
[----:B------:R-:W0:Y:S08]  /*0040*/  LDC R7, c[0x0][0x360] ;  /* 0x0000d800ff077b82 */ /* 0x000e300000000800 */
[----:B------:R-:W2:Y:S01]  /*0050*/  LDC.64 R2, c[0x0][0x380] ;  /* 0x0000e000ff027b82 */ /* 0x000ea20000000a00 */
[----:B0-----:R-:W-:-:S04]  /*0060*/  IMAD R7, R7, UR4, R0 ;  /* 0x0000000407077c24 */ /* 0x001fc8000f8e0200 */
[----:B------:R-:W-:-:S05]  /*0070*/  IMAD.SHL.U32 R7, R7, 0x4, RZ ;  /* 0x0000000407077824 */ /* 0x000fca00078e00ff */
[----:B------:R-:W-:-:S04]  /*0080*/  ISETP.GT.AND P0, PT, R7, 0xfffff, PT ;  /* 0x000fffff0700780c */ /* 0x000fc80003f04270 */
[----:B-1----:R-:W-:-:S13]  /*0090*/  ISETP.NE.OR P0, PT, R5, RZ, P0 ;  /* 0x000000ff0500720c */ /* 0x002fda0000705670 */
[----:B--2---:R-:W-:Y:S05]  /*00a0*/  @P0 EXIT ;  /* 0x000000000000094d */ /* 0x004fea0003800000 */
[----:B------:R-:W0:Y:S01]  /*00b0*/  LDCU UR5, c[0x0][0x388] ;  /* 0x00007100ff0577ac */ /* 0x000e220008000800 */
[----:B------:R-:W-:Y:S01]  /*00c0*/  IMAD.SHL.U32 R5, R5, 0x100000, RZ ;  /* 0x0010000005057824 */ /* 0x000fe200078e00ff */
[----:B------:R-:W1:Y:S03]  /*00d0*/  LDCU.64 UR6, c[0x0][0x358] ;  /* 0x00006b00ff0677ac */ /* 0x000e660008000a00 */
[----:B------:R-:W-:Y:S01]  /*00e0*/  IMAD.WIDE.U32 R2, R5, 0x4, R2 ;  /* 0x0000000405027825 */ /* 0x000fe200078e0002 */
[----:B0-----:R-:W-:-:S09]  /*00f0*/  UISETP.GT.AND UP0, UPT, UR5, 0x3, UPT ;  /* 0x000000030500788c */ /* 0x001fd2000bf04270 */
[----:B-1----:R-:W-:Y:S05]  /*0100*/  BRA.U UP0, `(.L_x_0) ;  /* 0x0000000500207547 */ /* 0x002fea000b800000 */
[C---:B------:R-:W-:Y:S01]  /*0110*/  LOP3.LUT R8, R7.reuse, UR5, RZ, 0x3c, !PT ;  /* 0x0000000507087c12 */ /* 0x040fe2000f8e3cff */
[C---:B------:R-:W-:Y:S01]  /*0120*/  VIADD R10, R7.reuse, 0x1 ;  /* 0x00000001070a7836 */ /* 0x040fe20000000000 */
[----:B------:R-:W-:Y:S01]  /*0130*/  BSSY.RECONVERGENT B0, `(.L_x_1) ;  /* 0x000001b000007945 */ /* 0x000fe20003800200 */
[C---:B------:R-:W-:Y:S01]  /*0140*/  VIADD R12, R7.reuse, 0x2 ;  /* 0x00000002070c7836 */ /* 0x040fe20000000000 */
[----:B------:R-:W-:Y:S01]  /*0150*/  ISETP.GE.AND P2, PT, R8, 0x100000, PT ;  /* 0x001000000800780c */ /* 0x000fe20003f46270 */
[C---:B------:R-:W-:Y:S01]  /*0160*/  VIADD R14, R7.reuse, 0x3 ;  /* 0x00000003070e7836 */ /* 0x040fe20000000000 */
[----:B------:R-:W-:Y:S01]  /*0170*/  LOP3.LUT R13, R10, UR5, RZ, 0x3c, !PT ;  /* 0x000000050a0d7c12 */ /* 0x000fe2000f8e3cff */
[----:B------:R-:W-:Y:S01]  /*0180*/  IMAD.WIDE R4, R7, 0x4, R2 ;  /* 0x0000000407047825 */ /* 0x000fe200078e0202 */
[----:B------:R-:W-:Y:S02]  /*0190*/  ISETP.GT.AND P2, PT, R8, R7, !P2 ;  /* 0x000000070800720c */ /* 0x000fe40005744270 */
[----:B------:R-:W-:-:S02]  /*01a0*/  LOP3.LUT R15, R12, UR5, RZ, 0x3c, !PT ;  /* 0x000000050c0f7c12 */ /* 0x000fc4000f8e3cff */
[----:B------:R-:W-:Y:S02]  /*01b0*/  LOP3.LUT R17, R14, UR5, RZ, 0x3c, !PT ;  /* 0x000000050e117c12 */ /* 0x000fe4000f8e3cff */
[----:B------:R-:W-:Y:S02]  /*01c0*/  ISETP.GT.AND P0, PT, R13, 0xfffff, PT ;  /* 0x000fffff0d00780c */ /* 0x000fe40003f04270 */
[----:B------:R-:W-:Y:S02]  /*01d0*/  ISETP.GT.AND P3, PT, R15, 0xfffff, PT ;  /* 0x000fffff0f00780c */ /* 0x000fe40003f64270 */
[----:B------:R-:W-:Y:S02]  /*01e0*/  ISETP.GT.AND P1, PT, R17, 0xfffff, PT ;  /* 0x000fffff1100780c */ /* 0x000fe40003f24270 */
[----:B------:R-:W-:Y:S02]  /*01f0*/  ISETP.LE.OR P0, PT, R13, R10, P0 ;  /* 0x0000000a0d00720c */ /* 0x000fe40000703670 */
[----:B------:R-:W-:-:S02]  /*0200*/  ISETP.LE.OR P3, PT, R15, R12, P3 ;  /* 0x0000000c0f00720c */ /* 0x000fc40001f63670 */
[----:B------:R-:W-:Y:S01]  /*0210*/  ISETP.LE.OR P1, PT, R17, R14, P1 ;  /* 0x0000000e1100720c */ /* 0x000fe20000f23670 */
[----:B------:R-:W-:-:S12]  /*0220*/  @!P2 BRA `(.L_x_2) ;  /* 0x00000000002ca947 */ /* 0x000fd80003800000 */
[----:B------:R-:W-:Y:S01]  /*0230*/  IMAD.WIDE R8, R8, 0x4, R2 ;  /* 0x0000000408087825 */ /* 0x000fe200078e0202 */
[----:B------:R-:W2:Y:S01]  /*0240*/  LDG.E R11, desc[UR6][R4.64] ;  /* 0x00000006040b7981 */ /* 0x000ea2000c1e1900 */
[----:B------:R-:W0:Y:S03]  /*0250*/  LDCU UR8, c[0x0][0x38c] ;  /* 0x00007180ff0877ac */ /* 0x000e260008000800 */
[----:B------:R-:W2:Y:S01]  /*0260*/  LDG.E R0, desc[UR6][R8.64] ;  /* 0x0000000608007981 */ /* 0x000ea2000c1e1900 */
[----:B------:R-:W1:Y:S01]  /*0270*/  LDCU.U8 UR4, c[0x0][0x390] ;  /* 0x00007200ff0477ac */ /* 0x000e620008000000 */
[----:B0-----:R-:W-:Y:S01]  /*0280*/  LOP3.LUT P2, RZ, R7, UR8, RZ, 0xc0, !PT ;  /* 0x0000000807ff7c12 */ /* 0x001fe2000f84c0ff */
[----:B-1----:R-:W-:-:S03]  /*0290*/  UPRMT UR4, UR4, 0x8880, URZ ;  /* 0x0000888004047896 */ /* 0x002fc600080000ff */
[----:B--2---:R-:W-:-:S04]  /*02a0*/  FSETP.LEU.XOR P2, PT, R11, R0, !P2 ;  /* 0x000000000b00720b */ /* 0x004fc8000574b800 */
[----:B------:R-:W-:-:S13]  /*02b0*/  ISETP.EQ.XOR P2, PT, RZ, UR4, P2 ;  /* 0x00000004ff007c0c */ /* 0x000fda0009742a70 */
[----:B------:R0:W-:Y:S04]  /*02c0*/  @P2 STG.E desc[UR6][R4.64], R0 ;  /* 0x0000000004002986 */ /* 0x0001e8000c101906 */
[----:B------:R0:W-:Y:S02]  /*02d0*/  @P2 STG.E desc[UR6][R8.64], R11 ;  /* 0x0000000b08002986 */ /* 0x0001e4000c101906 */
.L_x_2:
[----:B------:R-:W-:Y:S05]  /*02e0*/  BSYNC.RECONVERGENT B0 ;  /* 0x0000000000007941 */ /* 0x000fea0003800200 */
.L_x_1:
[----:B------:R-:W-:Y:S04]  /*02f0*/  BSSY.RECONVERGENT B0, `(.L_x_3) ;  /* 0x000000d000007945 */ /* 0x000fe80003800200 */
[----:B------:R-:W-:Y:S05]  /*0300*/  @P0 BRA `(.L_x_4) ;  /* 0x00000000002c0947 */ /* 0x000fea0003800000 */
[----:B------:R-:W-:Y:S01]  /*0310*/  IMAD.WIDE R6, R13, 0x4, R2 ;  /* 0x000000040d067825 */ /* 0x000fe200078e0202 */
[----:B0-----:R-:W2:Y:S01]  /*0320*/  LDG.E R9, desc[UR6][R4.64+0x4] ;  /* 0x0000040604097981 */ /* 0x001ea2000c1e1900 */
        /* <DEDUP_REMOVED lines=9> */
.L_x_4:
[----:B------:R-:W-:Y:S05]  /*03c0*/  BSYNC.RECONVERGENT B0 ;  /* 0x0000000000007941 */ /* 0x000fea0003800200 */
.L_x_3:
[----:B------:R-:W-:Y:S04]  /*03d0*/  BSSY.RECONVERGENT B0, `(.L_x_5) ;  /* 0x000000d000007945 */ /* 0x000fe80003800200 */
[----:B------:R-:W-:Y:S05]  /*03e0*/  @P3 BRA `(.L_x_6) ;  /* 0x00000000002c3947 */ /* 0x000fea0003800000 */
[----:B-1----:R-:W-:Y:S01]  /*03f0*/  IMAD.WIDE R6, R15, 0x4, R2 ;  /* 0x000000040f067825 */ /* 0x002fe200078e0202 */
        /* <DEDUP_REMOVED lines=10> */
.L_x_6:
[----:B------:R-:W-:Y:S05]  /*04a0*/  BSYNC.RECONVERGENT B0 ;  /* 0x0000000000007941 */ /* 0x000fea0003800200 */
.L_x_5:
[----:B------:R-:W-:Y:S05]  /*04b0*/  @P1 EXIT ;  /* 0x000000000000194d */ /* 0x000fea0003800000 */
[----:B------:R-:W-:Y:S01]  /*04c0*/  IMAD.WIDE R2, R17, 0x4, R2 ;  /* 0x0000000411027825 */ /* 0x000fe200078e0202 */
[----:B-12---:R-:W2:Y:S01]  /*04d0*/  LDG.E R7, desc[UR6][R4.64+0xc] ;  /* 0x00000c0604077981 */ /* 0x006ea2000c1e1900 */
[----:B------:R-:W1:Y:S03]  /*04e0*/  LDCU UR5, c[0x0][0x38c] ;  /* 0x00007180ff0577ac */ /* 0x000e660008000800 */
[----:B0-----:R-:W2:Y:S01]  /*04f0*/  LDG.E R0, desc[UR6][R2.64] ;  /* 0x0000000602007981 */ /* 0x001ea2000c1e1900 */
[----:B------:R-:W0:Y:S01]  /*0500*/  LDCU.U8 UR4, c[0x0][0x390] ;  /* 0x00007200ff0477ac */ /* 0x000e220008000000 */
[----:B-1----:R-:W-:Y:S01]  /*0510*/  LOP3.LUT P0, RZ, R14, UR5, RZ, 0xc0, !PT ;  /* 0x000000050eff7c12 */ /* 0x002fe2000f80c0ff */
[----:B0-----:R-:W-:-:S03]  /*0520*/  UPRMT UR4, UR4, 0x8880, URZ ;  /* 0x0000888004047896 */ /* 0x001fc600080000ff */
[----:B--2---:R-:W-:-:S04]  /*0530*/  FSETP.LEU.XOR P0, PT, R7, R0, !P0 ;  /* 0x000000000700720b */ /* 0x004fc8000470b800 */
[----:B------:R-:W-:-:S13]  /*0540*/  ISETP.EQ.XOR P0, PT, RZ, UR4, P0 ;  /* 0x00000004ff007c0c */ /* 0x000fda0008702a70 */
[----:B------:R-:W-:Y:S05]  /*0550*/  @!P0 EXIT ;  /* 0x000000000000894d */ /* 0x000fea0003800000 */
[----:B------:R-:W-:Y:S04]  /*0560*/  STG.E desc[UR6][R4.64+0xc], R0 ;  /* 0x00000c0004007986 */ /* 0x000fe8000c101906 */
[----:B------:R-:W-:Y:S01]  /*0570*/  STG.E desc[UR6][R2.64], R7 ;  /* 0x0000000702007986 */ /* 0x000fe2000c101906 */
[----:B------:R-:W-:Y:S05]  /*0580*/  EXIT ;  /* 0x000000000000794d */ /* 0x000fea0003800000 */
.L_x_0:
[----:B------:R-:W-:-:S04]  /*0590*/  LOP3.LUT R0, R7, UR5, RZ, 0x3c, !PT ;  /* 0x0000000507007c12 */ /* 0x000fc8000f8e3cff */
[----:B------:R-:W-:-:S04]  /*05a0*/  ISETP.GT.AND P0, PT, R0, 0xfffff, PT ;  /* 0x000fffff0000780c */ /* 0x000fc80003f04270 */
[----:B------:R-:W-:-:S13]  /*05b0*/  ISETP.LE.OR P0, PT, R0, R7, P0 ;  /* 0x000000070000720c */ /* 0x000fda0000703670 */
[----:B------:R-:W-:Y:S05]  /*05c0*/  @P0 EXIT ;  /* 0x000000000000094d */ /* 0x000fea0003800000 */
[C-C-:B------:R-:W-:Y:S01]  /*05d0*/  IMAD.WIDE R4, R7.reuse, 0x4, R2.reuse ;  /* 0x0000000407047825 */ /* 0x140fe200078e0202 */
[----:B------:R-:W0:Y:S03]  /*05e0*/  LDCU.U8 UR4, c[0x0][0x390] ;  /* 0x00007200ff0477ac */ /* 0x000e260008000000 */
[----:B------:R-:W-:Y:S01]  /*05f0*/  IMAD.WIDE R2, R0, 0x4, R2 ;  /* 0x0000000400027825 */ /* 0x000fe200078e0202 */
[----:B------:R-:W2:Y:S01]  /*0600*/  LDG.E.128 R8, desc[UR6][R4.64] ;  /* 0x0000000604087981 */ /* 0x000ea2000c1e1d00 */
[----:B------:R-:W1:Y:S03]  /*0610*/  LDCU UR5, c[0x0][0x38c] ;  /* 0x00007180ff0577ac */ /* 0x000e660008000800 */
[----:B------:R-:W2:Y:S01]  /*0620*/  LDG.E.128 R12, desc[UR6][R2.64] ;  /* 0x00000006020c7981 */ /* 0x000ea2000c1e1d00 */
[----:B0-----:R-:W-:Y:S01]  /*0630*/  UPRMT UR4, UR4, 0x8880, URZ ;  /* 0x0000888004047896 */ /* 0x001fe200080000ff */
[----:B-1----:R-:W-:-:S05]  /*0640*/  LOP3.LUT P0, RZ, R7, UR5, RZ, 0xc0, !PT ;  /* 0x0000000507ff7c12 */ /* 0x002fca000f80c0ff */
[----:B------:R-:W-:-:S04]  /*0650*/  ISETP.EQ.XOR P0, PT, RZ, UR4, !P0 ;  /* 0x00000004ff007c0c */ /* 0x000fc8000c702a70 */
[----:B--2---:R-:W-:Y:S02]  /*0660*/  FSETP.LEU.XOR P2, PT, R8, R12, P0 ;  /* 0x0000000c0800720b */ /* 0x004fe4000074b800 */
[----:B------:R-:W-:Y:S02]  /*0670*/  FSETP.LEU.XOR P1, PT, R9, R13, P0 ;  /* 0x0000000d0900720b */ /* 0x000fe4000072b800 */
[----:B------:R-:W-:Y:S02]  /*0680*/  FSEL R16, R12, R8, P2 ;  /* 0x000000080c107208 */ /* 0x000fe40001000000 */
[----:B------:R-:W-:Y:S02]  /*0690*/  FSEL R8, R8, R12, P2 ;  /* 0x0000000c08087208 */ /* 0x000fe40001000000 */
[----:B------:R-:W-:Y:S02]  /*06a0*/  FSETP.LEU.XOR P2, PT, R10, R14, P0 ;  /* 0x0000000e0a00720b */ /* 0x000fe4000074b800 */
[----:B------:R-:W-:-:S02]  /*06b0*/  FSETP.LEU.XOR P0, PT, R11, R15, P0 ;  /* 0x0000000f0b00720b */ /* 0x000fc4000070b800 */
[----:B------:R-:W-:Y:S02]  /*06c0*/  FSEL R17, R13, R9, P1 ;  /* 0x000000090d117208 */ /* 0x000fe40000800000 */
[----:B------:R-:W-:Y:S02]  /*06d0*/  FSEL R18, R14, R10, P2 ;  /* 0x0000000a0e127208 */ /* 0x000fe40001000000 */
[----:B------:R-:W-:Y:S02]  /*06e0*/  FSEL R19, R15, R11, P0 ;  /* 0x0000000b0f137208 */ /* 0x000fe40000000000 */
[----:B------:R-:W-:Y:S02]  /*06f0*/  FSEL R9, R9, R13, P1 ;  /* 0x0000000d09097208 */ /* 0x000fe40000800000 */
[----:B------:R-:W-:Y:S01]  /*0700*/  FSEL R10, R10, R14, P2 ;  /* 0x0000000e0a0a7208 */ /* 0x000fe20001000000 */
[----:B------:R-:W-:Y:S01]  /*0710*/  STG.E.128 desc[UR6][R4.64], R16 ;  /* 0x0000001004007986 */ /* 0x000fe2000c101d06 */
[----:B------:R-:W-:-:S05]  /*0720*/  FSEL R11, R11, R15, P0 ;  /* 0x0000000f0b0b7208 */ /* 0x000fca0000000000 */
[----:B------:R-:W-:Y:S01]  /*0730*/  STG.E.128 desc[UR6][R2.64], R8 ;  /* 0x0000000802007986 */ /* 0x000fe2000c101d06 */
[----:B------:R-:W-:Y:S05]  /*0740*/  EXIT ;  /* 0x000000000000794d */ /* 0x000fea0003800000 */
.L_x_7:
[----:B------:R-:W-:-:S00]  /*0750*/  BRA `(.L_x_7) ;  /* 0xfffffffc00fc7947 */ /* 0x000fc0000383ffff */
[----:B------:R-:W-:-:S00]  /*0760*/  NOP ;  /* 0x0000000000007918 */ /* 0x000fc00000000000 */
        /* <DEDUP_REMOVED lines=9> */
.L_x_24:


//--------------------- .text._ZN32_GLOBAL__N__e939fe2e_4_k_cu_main22BitonicBlockSortSharedEPfb --------------------------
	.section	.text._ZN32_GLOBAL__N__e939fe2e_4_k_cu_main22BitonicBlockSortSharedEPfb,"ax",@progbits
	.align	128
.text._ZN32_GLOBAL__N__e939fe2e_4_k_cu_main22BitonicBlockSortSharedEPfb:
        .type           _ZN32_GLOBAL__N__e939fe2e_4_k_cu_main22BitonicBlockSortSharedEPfb,@function
        .size           _ZN32_GLOBAL__N__e939fe2e_4_k_cu_main22BitonicBlockSortSharedEPfb,(.L_x_25 - _ZN32_GLOBAL__N__e939fe2e_4_k_cu_main22BitonicBlockSortSharedEPfb)
        .other          _ZN32_GLOBAL__N__e939fe2e_4_k_cu_main22BitonicBlockSortSharedEPfb,@"STO_CUDA_ENTRY STV_DEFAULT"
_ZN32_GLOBAL__N__e939fe2e_4_k_cu_main22BitonicBlockSortSharedEPfb:
[----:B------:R-:W-:Y:S01]  /*0000*/  LDC R1, c[0x0][0x37c] ;  /* 0x0000df00ff017b82 */ /* 0x000fe20000000800 */
[----:B------:R-:W0:Y:S07]  /*0010*/  S2R R18, SR_TID.X ;  /* 0x0000000000127919 */ /* 0x000e2e0000002100 */
[----:B------:R-:W1:Y:S01]  /*0020*/  LDC.64 R2, c[0x0][0x380] ;  /* 0x0000e000ff027b82 */ /* 0x000e620000000a00 */
[----:B------:R-:W2:Y:S01]  /*0030*/  LDCU.64 UR8, c[0x0][0x358] ;  /* 0x00006b00ff0877ac */ /* 0x000ea20008000a00 */
[----:B------:R-:W3:Y:S01]  /*0040*/  S2R R17, SR_CTAID.X ;  /* 0x0000000000117919 */ /* 0x000ee20000002500 */
[----:B------:R-:W4:Y:S01]  /*0050*/  S2R R5, SR_CTAID.Y ;  /* 0x0000000000057919 */ /* 0x000f220000002600 */
[----:B0-----:R-:W-:-:S04]  /*0060*/  IMAD.SHL.U32 R8, R18, 0x4, RZ ;  /* 0x0000000412087824 */ /* 0x001fc800078e00ff */
[----:B---3--:R-:W-:-:S04]  /*0070*/  IMAD R16, R17, 0x400, R8 ;  /* 0x0000040011107824 */ /* 0x008fc800078e0208 */
[----:B----4-:R-:W-:-:S04]  /*0080*/  IMAD R5, R5, 0x100000, R16 ;  /* 0x0010000005057824 */ /* 0x010fc800078e0210 */
[----:B-1----:R-:W-:-:S05]  /*0090*/  IMAD.WIDE.U32 R2, R5, 0x4, R2 ;  /* 0x0000000405027825 */ /* 0x002fca00078e0002 */
[----:B--2---:R-:W2:Y:S01]  /*00a0*/  LDG.E.128 R4, desc[UR8][R2.64] ;  /* 0x0000000802047981 */ /* 0x004ea2000c1e1d00 */
[----:B------:R-:W0:Y:S01]  /*00b0*/  S2UR UR5, SR_CgaCtaId ;  /* 0x00000000000579c3 */ /* 0x000e220000008800 */
[----:B------:R-:W-:Y:S01]  /*00c0*/  SHF.R.U32.HI R18, RZ, 0x1, R18 ;  /* 0x00000001ff127819 */ /* 0x000fe20000011612 */
[----:B------:R-:W-:Y:S01]  /*00d0*/  UMOV UR4, 0x400 ;  /* 0x0000040000047882 */ /* 0x000fe20000000000 */
[----:B------:R-:W-:Y:S01]  /*00e0*/  SHF.R.U32.HI R22, RZ, 0x3, R8 ;  /* 0x00000003ff167819 */ /* 0x000fe20000011608 */
[----:B------:R-:W-:Y:S01]  /*00f0*/  VIADD R21, R16, 0x1 ;  /* 0x0000000110157836 */ /* 0x000fe20000000000 */
[----:B------:R-:W-:Y:S01]  /*0100*/  LOP3.LUT R9, R18, 0x1fc, RZ, 0xc0, !PT ;  /* 0x000001fc12097812 */ /* 0x000fe200078ec0ff */
[----:B------:R-:W-:Y:S01]  /*0110*/  VIADD R20, R16, 0x2 ;  /* 0x0000000210147836 */ /* 0x000fe20000000000 */
[----:B------:R-:W-:Y:S01]  /*0120*/  LOP3.LUT R18, R18, 0x7c, RZ, 0xc0, !PT ;  /* 0x0000007c12127812 */ /* 0x000fe200078ec0ff */
[----:B------:R-:W-:Y:S01]  /*0130*/  VIADD R19, R16, 0x3 ;  /* 0x0000000310137836 */ /* 0x000fe20000000000 */
[----:B------:R-:W-:Y:S01]  /*0140*/  UMOV UR7, 0x2 ;  /* 0x0000000200077882 */ /* 0x000fe20000000000 */
[----:B------:R-:W-:Y:S01]  /*0150*/  IMAD.IADD R0, R8, 0x1, R9 ;  /* 0x0000000108007824 */ /* 0x000fe200078e0209 */
[----:B------:R-:W-:-:S02]  /*0160*/  LOP3.LUT R9, R22, 0x1fc, RZ, 0xc0, !PT ;  /* 0x000001fc16097812 */ /* 0x000fc400078ec0ff */
[----:B------:R-:W-:-:S03]  /*0170*/  LOP3.LUT R22, R22, 0x7c, RZ, 0xc0, !PT ;  /* 0x0000007c16167812 */ /* 0x000fc600078ec0ff */
[----:B------:R-:W-:Y:S01]  /*0180*/  IMAD.IADD R9, R8, 0x1, R9 ;  /* 0x0000000108097824 */ /* 0x000fe200078e0209 */
[----:B0-----:R-:W-:-:S06]  /*0190*/  ULEA UR4, UR5, UR4, 0x18 ;  /* 0x0000000405047291 */ /* 0x001fcc000f8ec0ff */
[----:B------:R-:W-:Y:S02]  /*01a0*/  LEA R0, R0, UR4, 0x2 ;  /* 0x0000000400007c11 */ /* 0x000fe4000f8e10ff */
[----:B------:R-:W-:-:S03]  /*01b0*/  LEA R23, R9, UR4, 0x2 ;  /* 0x0000000409177c11 */ /* 0x000fc6000f8e10ff */
[----:B--2---:R0:W-:Y:S01]  /*01c0*/  STS.128 [R0], R4 ;  /* 0x0000000400007388 */ /* 0x0041e20000000c00 */
[----:B------:R-:W-:Y:S06]  /*01d0*/  BAR.SYNC.DEFER_BLOCKING 0x0 ;  /* 0x0000000000007b1d */ /* 0x000fec0000010000 */
.L_x_22:
[----:B------:R-:W-:-:S04]  /*01e0*/  USHF.R.S32.HI UR5, URZ, 0x1, UR7 ;  /* 0x00000001ff057899 */ /* 0x000fc80008011407 */
[----:B------:R-:W-:-:S09]  /*01f0*/  UISETP.GE.AND UP0, UPT, UR5, 0x1, UPT ;  /* 0x000000010500788c */ /* 0x000fd2000bf06270 */
[----:B0123--:R-:W-:Y:S05]  /*0200*/  BRA.U !UP0, `(.L_x_8) ;  /* 0x0000000508c07547 */ /* 0x00ffea000b800000 */
[----:B------:R-:W1:Y:S01]  /*0210*/  LDCU.U8 UR6, c[0x0][0x388] ;  /* 0x00007100ff0677ac */ /* 0x000e620008000000 */
[----:B------:R-:W-:Y:S01]  /*0220*/  LOP3.LUT P1, R24, RZ, UR7, R16, 0x88, !PT ;  /* 0x00000007ff187c12 */ /* 0x000fe2000f828810 */
[----:B------:R-:W2:Y:S01]  /*0230*/  LDCU.U8 UR10, c[0x0][0x388] ;  /* 0x00007100ff0a77ac */ /* 0x000ea20008000000 */
[----:B-1----:R-:W-:-:S06]  /*0240*/  UPRMT UR6, UR6, 0x8880, URZ ;  /* 0x0000888006067896 */ /* 0x002fcc00080000ff */
[----:B--2---:R-:W-:-:S13]  /*0250*/  ISETP.EQ.XOR P1, PT, RZ, UR6, !P1 ;  /* 0x00000006ff007c0c */ /* 0x004fda000cf22a70 */
.L_x_21:
[----:B------:R-:W-:-:S09]  /*0260*/  UISETP.GE.U32.AND UP0, UPT, UR5, 0x4, UPT ;  /* 0x000000040500788c */ /* 0x000fd2000bf06070 */
[----:B0123--:R-:W-:Y:S05]  /*0270*/  BRA.U !UP0, `(.L_x_9) ;  /* 0x0000000108747547 */ /* 0x00ffea000b800000 */
[----:B0-----:R-:W-:Y:S01]  /*0280*/  LOP3.LUT R4, R16, UR5, RZ, 0x3c, !PT ;  /* 0x0000000510047c12 */ /* 0x001fe2000f8e3cff */
[----:B------:R-:W-:Y:S04]  /*0290*/  BSSY.RECONVERGENT B0, `(.L_x_10) ;  /* 0x0000019000007945 */ /* 0x000fe80003800200 */
[----:B------:R-:W-:-:S05]  /*02a0*/  IMAD R5, R17, -0x400, R4 ;  /* 0xfffffc0011057824 */ /* 0x000fca00078e0204 */
[----:B------:R-:W-:-:S04]  /*02b0*/  ISETP.GT.U32.AND P0, PT, R5, 0x3ff, PT ;  /* 0x000003ff0500780c */ /* 0x000fc80003f04070 */
[----:B------:R-:W-:-:S13]  /*02c0*/  ISETP.LE.OR P0, PT, R4, R16, P0 ;  /* 0x000000100400720c */ /* 0x000fda0000703670 */
[----:B------:R-:W-:Y:S05]  /*02d0*/  @P0 BRA `(.L_x_11) ;  /* 0x0000000000500947 */ /* 0x000fea0003800000 */
[----:B------:R-:W-:Y:S01]  /*02e0*/  SHF.R.U32.HI R4, RZ, 0x3, R4 ;  /* 0x00000003ff047819 */ /* 0x000fe20000011604 */
[----:B------:R-:W-:Y:S03]  /*02f0*/  LDS.128 R8, [R0] ;  /* 0x0000000000087984 */ /* 0x000fe60000000c00 */
[----:B------:R-:W-:-:S05]  /*0300*/  LOP3.LUT R4, R4, 0x7c, RZ, 0xc0, !PT ;  /* 0x0000007c04047812 */ /* 0x000fca00078ec0ff */
[----:B------:R-:W-:-:S05]  /*0310*/  IMAD.IADD R4, R5, 0x1, R4 ;  /* 0x0000000105047824 */ /* 0x000fca00078e0204 */
[----:B------:R-:W-:-:S05]  /*0320*/  LEA R25, R4, UR4, 0x2 ;  /* 0x0000000404197c11 */ /* 0x000fca000f8e10ff */
[----:B------:R-:W0:Y:S02]  /*0330*/  LDS.128 R12, [R25] ;  /* 0x00000000190c7984 */ /* 0x000e240000000c00 */
[----:B0-----:R-:W-:Y:S02]  /*0340*/  FSETP.LEU.XOR P0, PT, R8, R12, P1 ;  /* 0x0000000c0800720b */ /* 0x001fe40000f0b800 */
[----:B------:R-:W-:Y:S02]  /*0350*/  FSETP.LEU.XOR P2, PT, R9, R13, P1 ;  /* 0x0000000d0900720b */ /* 0x000fe40000f4b800 */
[----:B------:R-:W-:Y:S02]  /*0360*/  FSEL R4, R12, R8, P0 ;  /* 0x000000080c047208 */ /* 0x000fe40000000000 */
[----:B------:R-:W-:Y:S02]  /*0370*/  FSEL R8, R8, R12, P0 ;  /* 0x0000000c08087208 */ /* 0x000fe40000000000 */
[----:B------:R-:W-:-:S02]  /*0380*/  FSETP.LEU.XOR P0, PT, R10, R14, P1 ;  /* 0x0000000e0a00720b */ /* 0x000fc40000f0b800 */
[----:B------:R-:W-:Y:S02]  /*0390*/  FSETP.LEU.XOR P3, PT, R11, R15, P1 ;  /* 0x0000000f0b00720b */ /* 0x000fe40000f6b800 */
[----:B------:R-:W-:Y:S02]  /*03a0*/  FSEL R5, R13, R9, P2 ;  /* 0x000000090d057208 */ /* 0x000fe40001000000 */
[----:B------:R-:W-:Y:S02]  /*03b0*/  FSEL R6, R14, R10, P0 ;  /* 0x0000000a0e067208 */ /* 0x000fe40000000000 */
[----:B------:R-:W-:Y:S02]  /*03c0*/  FSEL R7, R15, R11, P3 ;  /* 0x0000000b0f077208 */ /* 0x000fe40001800000 */
[----:B------:R-:W-:Y:S02]  /*03d0*/  FSEL R9, R9, R13, P2 ;  /* 0x0000000d09097208 */ /* 0x000fe40001000000 */
[----:B------:R-:W-:Y:S01]  /*03e0*/  FSEL R10, R10, R14, P0 ;  /* 0x0000000e0a0a7208 */ /* 0x000fe20000000000 */
[----:B------:R0:W-:Y:S01]  /*03f0*/  STS.128 [R0], R4 ;  /* 0x0000000400007388 */ /* 0x0001e20000000c00 */
[----:B------:R-:W-:-:S05]  /*0400*/  FSEL R11, R11, R15, P3 ;  /* 0x0000000f0b0b7208 */ /* 0x000fca0001800000 */
[----:B------:R0:W-:Y:S02]  /*0410*/  STS.128 [R25], R8 ;  /* 0x0000000819007388 */ /* 0x0001e40000000c00 */
.L_x_11:
[----:B------:R-:W-:Y:S05]  /*0420*/  BSYNC.RECONVERGENT B0 ;  /* 0x0000000000007941 */ /* 0x000fea0003800200 */
.L_x_10:
[----:B------:R-:W-:Y:S06]  /*0430*/  BAR.SYNC.DEFER_BLOCKING 0x0 ;  /* 0x0000000000007b1d */ /* 0x000fec0000010000 */
[----:B------:R-:W-:Y:S05]  /*0440*/  BRA `(.L_x_12) ;  /* 0x0000000400207947 */ /* 0x000fea0003800000 */
.L_x_9:
[----:B0-----:R-:W-:Y:S01]  /*0450*/  LOP3.LUT R4, R16, UR5, RZ, 0x3c, !PT ;  /* 0x0000000510047c12 */ /* 0x001fe2000f8e3cff */
[----:B------:R-:W-:Y:S01]  /*0460*/  BSSY.RECONVERGENT B0, `(.L_x_13) ;  /* 0x000001b000007945 */ /* 0x000fe20003800200 */
[----:B------:R-:W-:Y:S02]  /*0470*/  LOP3.LUT R6, R21, UR5, RZ, 0x3c, !PT ;  /* 0x0000000515067c12 */ /* 0x000fe4000f8e3cff */
[----:B------:R-:W-:Y:S01]  /*0480*/  LOP3.LUT R7, R20, UR5, RZ, 0x3c, !PT ;  /* 0x0000000514077c12 */ /* 0x000fe2000f8e3cff */
[----:B------:R-:W-:Y:S01]  /*0490*/  IMAD R9, R17, -0x400, R4 ;  /* 0xfffffc0011097824 */ /* 0x000fe200078e0204 */
[----:B------:R-:W-:Y:S01]  /*04a0*/  LOP3.LUT R8, R19, UR5, RZ, 0x3c, !PT ;  /* 0x0000000513087c12 */ /* 0x000fe2000f8e3cff */
[C---:B------:R-:W-:Y:S02]  /*04b0*/  IMAD R11, R17.reuse, -0x400, R6 ;  /* 0xfffffc00110b7824 */ /* 0x040fe400078e0206 */
[----:B------:R-:W-:Y:S01]  /*04c0*/  IMAD R13, R17, -0x400, R7 ;  /* 0xfffffc00110d7824 */ /* 0x000fe200078e0207 */
[----:B------:R-:W-:Y:S01]  /*04d0*/  ISETP.GT.U32.AND P3, PT, R9, 0x3ff, PT ;  /* 0x000003ff0900780c */ /* 0x000fe20003f64070 */
[----:B------:R-:W-:Y:S01]  /*04e0*/  IMAD R5, R17, -0x400, R8 ;  /* 0xfffffc0011057824 */ /* 0x000fe200078e0208 */
[----:B------:R-:W-:-:S02]  /*04f0*/  ISETP.GT.U32.AND P0, PT, R11, 0x3ff, PT ;  /* 0x000003ff0b00780c */ /* 0x000fc40003f04070 */
[----:B------:R-:W-:Y:S02]  /*0500*/  ISETP.LE.OR P3, PT, R4, R16, P3 ;  /* 0x000000100400720c */ /* 0x000fe40001f63670 */
[----:B------:R-:W-:Y:S02]  /*0510*/  ISETP.GT.U32.AND P4, PT, R13, 0x3ff, PT ;  /* 0x000003ff0d00780c */ /* 0x000fe40003f84070 */
[----:B------:R-:W-:Y:S02]  /*0520*/  ISETP.GT.U32.AND P2, PT, R5, 0x3ff, PT ;  /* 0x000003ff0500780c */ /* 0x000fe40003f44070 */
[----:B------:R-:W-:Y:S02]  /*0530*/  ISETP.LE.OR P0, PT, R6, R21, P0 ;  /* 0x000000150600720c */ /* 0x000fe40000703670 */
[----:B------:R-:W-:Y:S02]  /*0540*/  ISETP.LE.OR P4, PT, R7, R20, P4 ;  /* 0x000000140700720c */ /* 0x000fe40002783670 */
[----:B------:R-:W-:-:S03]  /*0550*/  ISETP.LE.OR P2, PT, R8, R19, P2 ;  /* 0x000000130800720c */ /* 0x000fc60001743670 */
[----:B------:R-:W-:Y:S10]  /*0560*/  @P3 BRA `(.L_x_14) ;  /* 0x0000000000283947 */ /* 0x000ff40003800000 */
[----:B------:R-:W-:Y:S01]  /*0570*/  IMAD.IADD R4, R18, 0x1, R9 ;  /* 0x0000000112047824 */ /* 0x000fe200078e0209 */
[----:B------:R-:W-:-:S04]  /*0580*/  UPRMT UR6, UR10, 0x8880, URZ ;  /* 0x000088800a067896 */ /* 0x000fc800080000ff */
[----:B------:R-:W-:Y:S02]  /*0590*/  LEA R7, R4, UR4, 0x2 ;  /* 0x0000000404077c11 */ /* 0x000fe4000f8e10ff */
[----:B------:R-:W-:Y:S04]  /*05a0*/  LDS R4, [R0] ;  /* 0x0000000000047984 */ /* 0x000fe80000000800 */
[----:B------:R-:W0:Y:S02]  /*05b0*/  LDS R9, [R7] ;  /* 0x0000000007097984 */ /* 0x000e240000000800 */
[----:B0-----:R-:W-:-:S04]  /*05c0*/  FSETP.GT.AND P3, PT, R4, R9, PT ;  /* 0x000000090400720b */ /* 0x001fc80003f64000 */
[----:B------:R-:W-:-:S04]  /*05d0*/  ISETP.EQ.XOR P3, PT, RZ, UR6, !P3 ;  /* 0x00000006ff007c0c */ /* 0x000fc8000df62a70 */
[----:B------:R-:W-:-:S13]  /*05e0*/  ISETP.EQ.XOR P3, PT, R24, RZ, P3 ;  /* 0x000000ff1800720c */ /* 0x000fda0001f62a70 */
[----:B------:R0:W-:Y:S04]  /*05f0*/  @P3 STS [R0], R9 ;  /* 0x0000000900003388 */ /* 0x0001e80000000800 */
[----:B------:R0:W-:Y:S02]  /*0600*/  @P3 STS [R7], R4 ;  /* 0x0000000407003388 */ /* 0x0001e40000000800 */
.L_x_14:
[----:B------:R-:W-:Y:S05]  /*0610*/  BSYNC.RECONVERGENT B0 ;  /* 0x0000000000007941 */ /* 0x000fea0003800200 */
.L_x_13:
[----:B------:R-:W-:Y:S06]  /*0620*/  BAR.SYNC.DEFER_BLOCKING 0x0 ;  /* 0x0000000000007b1d */ /* 0x000fec0000010000 */
[----:B------:R-:W-:Y:S04]  /*0630*/  BSSY.RECONVERGENT B0, `(.L_x_15) ;  /* 0x000000c000007945 */ /* 0x000fe80003800200 */
[----:B------:R-:W-:Y:S05]  /*0640*/  @P0 BRA `(.L_x_16) ;  /* 0x0000000000280947 */ /* 0x000fea0003800000 */
[----:B0-----:R-:W-:Y:S01]  /*0650*/  IMAD.IADD R4, R22, 0x1, R11 ;  /* 0x0000000116047824 */ /* 0x001fe200078e020b */
[----:B------:R-:W-:Y:S01]  /*0660*/  LOP3.LUT P0, RZ, R21, UR7, RZ, 0xc0, !PT ;  /* 0x0000000715ff7c12 */ /* 0x000fe2000f80c0ff */
[----:B------:R-:W-:-:S03]  /*0670*/  UPRMT UR6, UR10, 0x8880, URZ ;  /* 0x000088800a067896 */ /* 0x000fc600080000ff */
[----:B------:R-:W-:Y:S02]  /*0680*/  LEA R7, R4, UR4, 0x2 ;  /* 0x0000000404077c11 */ /* 0x000fe4000f8e10ff */
[----:B------:R-:W-:Y:S04]  /*0690*/  LDS R4, [R23+0x4] ;  /* 0x0000040017047984 */ /* 0x000fe80000000800 */
[----:B------:R-:W0:Y:S02]  /*06a0*/  LDS R6, [R7] ;  /* 0x0000000007067984 */ /* 0x000e240000000800 */
[----:B0-----:R-:W-:-:S04]  /*06b0*/  FSETP.LEU.XOR P0, PT, R4, R6, !P0 ;  /* 0x000000060400720b */ /* 0x001fc8000470b800 */
[----:B------:R-:W-:-:S13]  /*06c0*/  ISETP.EQ.XOR P0, PT, RZ, UR6, P0 ;  /* 0x00000006ff007c0c */ /* 0x000fda0008702a70 */
[----:B------:R1:W-:Y:S04]  /*06d0*/  @P0 STS [R23+0x4], R6 ;  /* 0x0000040617000388 */ /* 0x0003e80000000800 */
[----:B------:R1:W-:Y:S02]  /*06e0*/  @P0 STS [R7], R4 ;  /* 0x0000000407000388 */ /* 0x0003e40000000800 */
.L_x_16:
[----:B------:R-:W-:Y:S05]  /*06f0*/  BSYNC.RECONVERGENT B0 ;  /* 0x0000000000007941 */ /* 0x000fea0003800200 */
.L_x_15:
[----:B------:R-:W-:Y:S06]  /*0700*/  BAR.SYNC.DEFER_BLOCKING 0x0 ;  /* 0x0000000000007b1d */ /* 0x000fec0000010000 */
[----:B------:R-:W-:Y:S04]  /*0710*/  BSSY.RECONVERGENT B0, `(.L_x_17) ;  /* 0x000000c000007945 */ /* 0x000fe80003800200 */
[----:B------:R-:W-:Y:S05]  /*0720*/  @P4 BRA `(.L_x_18) ;  /* 0x0000000000284947 */ /* 0x000fea0003800000 */
[----:B01----:R-:W-:Y:S01]  /*0730*/  IMAD.IADD R4, R22, 0x1, R13 ;  /* 0x0000000116047824 */ /* 0x003fe200078e020d */
        /* <DEDUP_REMOVED lines=9> */
.L_x_18:
[----:B------:R-:W-:Y:S05]  /*07d0*/  BSYNC.RECONVERGENT B0 ;  /* 0x0000000000007941 */ /* 0x000fea0003800200 */
.L_x_17:
[----:B------:R-:W-:Y:S06]  /*07e0*/  BAR.SYNC.DEFER_BLOCKING 0x0 ;  /* 0x0000000000007b1d */ /* 0x000fec0000010000 */
[----:B------:R-:W-:Y:S04]  /*07f0*/  BSSY.RECONVERGENT B0, `(.L_x_19) ;  /* 0x000000c000007945 */ /* 0x000fe80003800200 */
[----:B------:R-:W-:Y:S05]  /*0800*/  @P2 BRA `(.L_x_20) ;  /* 0x0000000000282947 */ /* 0x000fea0003800000 */
[----:B------:R-:W-:Y:S01]  /*0810*/  IMAD.IADD R5, R22, 0x1, R5 ;  /* 0x0000000116057824 */ /* 0x000fe200078e0205 */
[----:B012---:R-:W-:Y:S01]  /*0820*/  LDS R4, [R23+0xc] ;  /* 0x00000c0017047984 */ /* 0x007fe20000000800 */
[----:B------:R-:W-:Y:S01]  /*0830*/  LOP3.LUT P0, RZ, R19, UR7, RZ, 0xc0, !PT ;  /* 0x0000000713ff7c12 */ /* 0x000fe2000f80c0ff */
[----:B------:R-:W-:Y:S02]  /*0840*/  UPRMT UR6, UR10, 0x8880, URZ ;  /* 0x000088800a067896 */ /* 0x000fe400080000ff */
[----:B------:R-:W-:-:S05]  /*0850*/  LEA R5, R5, UR4, 0x2 ;  /* 0x0000000405057c11 */ /* 0x000fca000f8e10ff */
[----:B------:R-:W0:Y:S02]  /*0860*/  LDS R6, [R5] ;  /* 0x0000000005067984 */ /* 0x000e240000000800 */
[----:B0-----:R-:W-:-:S04]  /*0870*/  FSETP.LEU.XOR P0, PT, R4, R6, !P0 ;  /* 0x000000060400720b */ /* 0x001fc8000470b800 */
[----:B------:R-:W-:-:S13]  /*0880*/  ISETP.EQ.XOR P0, PT, RZ, UR6, P0 ;  /* 0x00000006ff007c0c */ /* 0x000fda0008702a70 */
[----:B------:R3:W-:Y:S04]  /*0890*/  @P0 STS [R23+0xc], R6 ;  /* 0x00000c0617000388 */ /* 0x0007e80000000800 */
[----:B------:R3:W-:Y:S02]  /*08a0*/  @P0 STS [R5], R4 ;  /* 0x0000000405000388 */ /* 0x0007e40000000800 */
.L_x_20:
[----:B------:R-:W-:Y:S05]  /*08b0*/  BSYNC.RECONVERGENT B0 ;  /* 0x0000000000007941 */ /* 0x000fea0003800200 */
.L_x_19:
[----:B------:R-:W-:Y:S06]  /*08c0*/  BAR.SYNC.DEFER_BLOCKING 0x0 ;  /* 0x0000000000007b1d */ /* 0x000fec0000010000 */
.L_x_12:
[----:B------:R-:W-:Y:S02]  /*08d0*/  UISETP.GT.U32.AND UP0, UPT, UR5, 0x1, UPT ;  /* 0x000000010500788c */ /* 0x000fe4000bf04070 */
[----:B------:R-:W-:-:S07]  /*08e0*/  USHF.R.U32.HI UR6, URZ, 0x1, UR5 ;  /* 0x00000001ff067899 */ /* 0x000fce0008011605 */
[----:B------:R-:W-:Y:S01]  /*08f0*/  UMOV UR5, UR6 ;  /* 0x0000000600057c82 */ /* 0x000fe20008000000 */
[----:B------:R-:W-:Y:S05]  /*0900*/  BRA.U UP0, `(.L_x_21) ;  /* 0xfffffff900547547 */ /* 0x000fea000b83ffff */
.L_x_8:
[----:B------:R-:W-:-:S04]  /*0910*/  USHF.L.U32 UR7, UR7, 0x1, URZ ;  /* 0x0000000107077899 */ /* 0x000fc800080006ff */
[----:B------:R-:W-:-:S09]  /*0920*/  UISETP.GE.AND UP0, UPT, UR7, 0x401, UPT ;  /* 0x000004010700788c */ /* 0x000fd2000bf06270 */
[----:B------:R-:W-:Y:S05]  /*0930*/  BRA.U !UP0, `(.L_x_22) ;  /* 0xfffffff908287547 */ /* 0x000fea000b83ffff */
[----:B0123--:R-:W0:Y:S04]  /*0940*/  LDS.128 R4, [R0] ;  /* 0x0000000000047984 */ /* 0x00fe280000000c00 */
[----:B0-----:R-:W-:Y:S01]  /*0950*/  STG.E.128 desc[UR8][R2.64], R4 ;  /* 0x0000000402007986 */ /* 0x001fe2000c101d08 */
[----:B------:R-:W-:Y:S05]  /*0960*/  EXIT ;  /* 0x000000000000794d */ /* 0x000fea0003800000 */
.L_x_23:
        /* <DEDUP_REMOVED lines=9> */
.L_x_25:


//--------------------- .nv.shared._ZN32_GLOBAL__N__e939fe2e_4_k_cu_main21BitonicSortFp32KernelEPfiib --------------------------
	.section	.nv.shared._ZN32_GLOBAL__N__e939fe2e_4_k_cu_main21BitonicSortFp32KernelEPfiib,"aw",@nobits
	.sectionflags	@""
	.align	16
	.zero		1024


//--------------------- .nv.shared.reserved.0     --------------------------
	.section	.nv.shared.reserved.0,"aw",@nobits
	.weak		__nv_reservedSMEM_offset_0_alias
	.size		__nv_reservedSMEM_offset_0_alias, 0, 64
	.other		__nv_reservedSMEM_offset_0_alias,@"STO_CUDA_RESERVED_SHARED STV_DEFAULT"
__nv_reservedSMEM_offset_0_alias:
	.zero		0
	.zero		64


//--------------------- .nv.shared._ZN32_GLOBAL__N__e939fe2e_4_k_cu_main22BitonicBlockSortSharedEPfb --------------------------
	.section	.nv.shared._ZN32_GLOBAL__N__e939fe2e_4_k_cu_main22BitonicBlockSortSharedEPfb,"aw",@nobits
	.sectionflags	@""
	.align	16
	.zero		1024


//--------------------- .nv.constant0._ZN32_GLOBAL__N__e939fe2e_4_k_cu_main21BitonicSortFp32KernelEPfiib --------------------------
	.section	.nv.constant0._ZN32_GLOBAL__N__e939fe2e_4_k_cu_main21BitonicSortFp32KernelEPfiib,"a",@progbits
	.sectionflags	@""
	.align	4
.nv.constant0._ZN32_GLOBAL__N__e939fe2e_4_k_cu_main21BitonicSortFp32KernelEPfiib:
	.zero		913


//--------------------- .nv.constant0._ZN32_GLOBAL__N__e939fe2e_4_k_cu_main22BitonicBlockSortSharedEPfb --------------------------
	.section	.nv.constant0._ZN32_GLOBAL__N__e939fe2e_4_k_cu_main22BitonicBlockSortSharedEPfb,"a",@progbits
	.sectionflags	@""
	.align	4
.nv.constant0._ZN32_GLOBAL__N__e939fe2e_4_k_cu_main22BitonicBlockSortSharedEPfb:
	.zero		905


//--------------------- SYMBOLS --------------------------

	.type		.nv.reservedSmem.offset0,@object
	.size		.nv.reservedSmem.offset0,0x4
	.type		.nv.reservedSmem.cap,@object
	.size		.nv.reservedSmem.cap,0x4
